//
// Generated by NVIDIA NVVM Compiler
//
// Compiler Build ID: CL-36424714
// Cuda compilation tools, release 13.0, V13.0.88
// Based on NVVM 20.0.0
//

.version 9.0
.target sm_100
.address_size 64

	// .globl	_Z11firstKernelPii

.visible .entry _Z11firstKernelPii(
	.param .u64 .ptr .align 1 _Z11firstKernelPii_param_0,
	.param .u32 _Z11firstKernelPii_param_1
)
{
	.reg .pred 	%p<2>;
	.reg .b32 	%r<7>;
	.reg .b64 	%rd<5>;

	ld.param.u64 	%rd1, [_Z11firstKernelPii_param_0];
	ld.param.u32 	%r2, [_Z11firstKernelPii_param_1];
	mov.u32 	%r3, %ctaid.x;
	mov.u32 	%r4, %ntid.x;
	mov.u32 	%r5, %tid.x;
	mad.lo.s32 	%r1, %r3, %r4, %r5;
	setp.ge.s32 	%p1, %r1, %r2;
	@%p1 bra 	$L__BB0_2;
	cvta.to.global.u64 	%rd2, %rd1;
	mul.lo.s32 	%r6, %r1, 10;
	mul.wide.s32 	%rd3, %r1, 4;
	add.s64 	%rd4, %rd2, %rd3;
	st.global.u32 	[%rd4], %r6;
$L__BB0_2:
	ret;

}
	// .globl	_Z17secondEmptyKernelPii
.visible .entry _Z17secondEmptyKernelPii(
	.param .u64 .ptr .align 1 _Z17secondEmptyKernelPii_param_0,
	.param .u32 _Z17secondEmptyKernelPii_param_1
)
{


	ret;

}


// ===== COMPILED SASS (sm_100) =====

	.target	sm_100

	.elftype	@"ET_EXEC"


//--------------------- .note.nv.tkinfo           --------------------------
	.section	.note.nv.tkinfo,"",@"SHT_NOTE"
	.sectionflags	@"SHF_NOTE_NV_TKINFO"
	.tkinfo
        /*0018*/ 	.word	0x00000002
        /*0030*/ 	.string	""
        /*0030*/ 	.string	"ptxas"
        /*0030*/ 	.string	"Cuda compilation tools, release 13.0, V13.0.88"
        /*0030*/ 	.string	"Build cuda_13.0.r13.0/compiler.36424714_0"
        /*0030*/ 	.string	"-arch sm_100 -m 64 "



//--------------------- .note.nv.cuinfo           --------------------------
	.section	.note.nv.cuinfo,"",@"SHT_NOTE"
	.sectionflags	@"SHF_NOTE_NV_CUINFO"
        /*0018*/ 	.short	0x0002
        /*001a*/ 	.short	0x0064
        /*001c*/ 	.short	0x0082
	.zero		2


//--------------------- .nv.info                  --------------------------
	.section	.nv.info,"",@"SHT_CUDA_INFO"
	.align	4


	//----- nvinfo : EIATTR_REGCOUNT
	.align		4
        /*0000*/ 	.byte	0x04, 0x2f
        /*0002*/ 	.short	(.L_1 - .L_0)
	.align		4
.L_0:
        /*0004*/ 	.word	index@(_Z11firstKernelPii)
        /*0008*/ 	.word	0x0000000a


	//----- nvinfo : EIATTR_FRAME_SIZE
	.align		4
.L_1:
        /*000c*/ 	.byte	0x04, 0x11
        /*000e*/ 	.short	(.L_3 - .L_2)
	.align		4
.L_2:
        /*0010*/ 	.word	index@(_Z11firstKernelPii)
        /*0014*/ 	.word	0x00000000


	//----- nvinfo : EIATTR_REGCOUNT
	.align		4
.L_3:
        /*0018*/ 	.byte	0x04, 0x2f
        /*001a*/ 	.short	(.L_5 - .L_4)
	.align		4
.L_4:
        /*001c*/ 	.word	index@(_Z17secondEmptyKernelPii)
        /*0020*/ 	.word	0x00000004


	//----- nvinfo : EIATTR_FRAME_SIZE
	.align		4
.L_5:
        /*0024*/ 	.byte	0x04, 0x11
        /*0026*/ 	.short	(.L_7 - .L_6)
	.align		4
.L_6:
        /*0028*/ 	.word	index@(_Z17secondEmptyKernelPii)
        /*002c*/ 	.word	0x00000000


	//----- nvinfo : EIATTR_MIN_STACK_SIZE
	.align		4
.L_7:
        /*0030*/ 	.byte	0x04, 0x12
        /*0032*/ 	.short	(.L_9 - .L_8)
	.align		4
.L_8:
        /*0034*/ 	.word	index@(_Z17secondEmptyKernelPii)
        /*0038*/ 	.word	0x00000000


	//----- nvinfo : EIATTR_MIN_STACK_SIZE
	.align		4
.L_9:
        /*003c*/ 	.byte	0x04, 0x12
        /*003e*/ 	.short	(.L_11 - .L_10)
	.align		4
.L_10:
        /*0040*/ 	.word	index@(_Z11firstKernelPii)
        /*0044*/ 	.word	0x00000000
.L_11:


//--------------------- .nv.compat                --------------------------
	.section	.nv.compat,"",@"SHT_CUDA_COMPAT_INFO"
	.align	4
        /*0000*/ 	.byte	0x02, 0x09, 0x00, 0x00, 0x02, 0x02, 0x01, 0x00, 0x02, 0x05, 0x05, 0x00, 0x03, 0x07, 0x01, 0x01
        /*0010*/ 	.byte	0x02, 0x03, 0x00, 0x00, 0x02, 0x06, 0x01, 0x00, 0x04, 0x0b, 0x08, 0x00, 0x09, 0x00, 0x00, 0x00
        /*0020*/ 	.byte	0x00, 0x00, 0x00, 0x00


//--------------------- .nv.info._Z17secondEmptyKernelPii --------------------------
	.section	.nv.info._Z17secondEmptyKernelPii,"",@"SHT_CUDA_INFO"
	.sectionflags	@""
	.align	4


	//----- nvinfo : EIATTR_CUDA_API_VERSION
	.align		4
        /*0000*/ 	.byte	0x04, 0x37
        /*0002*/ 	.short	(.L_13 - .L_12)
.L_12:
        /*0004*/ 	.word	0x00000082


	//----- nvinfo : EIATTR_KPARAM_INFO
	.align		4
.L_13:
        /*0008*/ 	.byte	0x04, 0x17
        /*000a*/ 	.short	(.L_15 - .L_14)
.L_14:
        /*000c*/ 	.word	0x00000000
        /*0010*/ 	.short	0x0001
        /*0012*/ 	.short	0x0008
        /*0014*/ 	.byte	0x00, 0xf0, 0x11, 0x00


	//----- nvinfo : EIATTR_KPARAM_INFO
	.align		4
.L_15:
        /*0018*/ 	.byte	0x04, 0x17
        /*001a*/ 	.short	(.L_17 - .L_16)
.L_16:
        /*001c*/ 	.word	0x00000000
        /*0020*/ 	.short	0x0000
        /*0022*/ 	.short	0x0000
        /*0024*/ 	.byte	0x00, 0xf5, 0x21, 0x00


	//----- nvinfo : EIATTR_SPARSE_MMA_MASK
	.align		4
.L_17:
        /*0028*/ 	.byte	0x03, 0x50
        /*002a*/ 	.short	0x0000


	//----- nvinfo : EIATTR_MAXREG_COUNT
	.align		4
        /*002c*/ 	.byte	0x03, 0x1b
        /*002e*/ 	.short	0x00ff


	//----- nvinfo : EIATTR_MERCURY_ISA_VERSION
	.align		4
        /*0030*/ 	.byte	0x03, 0x5f
        /*0032*/ 	.short	0x0101


	//----- nvinfo : EIATTR_VRC_CTA_INIT_COUNT
	.align		4
        /*0034*/ 	.byte	0x02, 0x4a
	.zero		1
	.zero		1


	//----- nvinfo : EIATTR_EXIT_INSTR_OFFSETS
	.align		4
        /*0038*/ 	.byte	0x04, 0x1c
        /*003a*/ 	.short	(.L_19 - .L_18)


	//   ....[0]....
.L_18:
        /*003c*/ 	.word	0x00000010


	//----- nvinfo : EIATTR_CBANK_PARAM_SIZE
	.align		4
.L_19:
        /*0040*/ 	.byte	0x03, 0x19
        /*0042*/ 	.short	0x000c


	//----- nvinfo : EIATTR_PARAM_CBANK
	.align		4
        /*0044*/ 	.byte	0x04, 0x0a
        /*0046*/ 	.short	(.L_21 - .L_20)
	.align		4
.L_20:
        /*0048*/ 	.word	index@(.nv.constant0._Z17secondEmptyKernelPii)
        /*004c*/ 	.short	0x0380
        /*004e*/ 	.short	0x000c


	//----- nvinfo : EIATTR_SW_WAR
	.align		4
.L_21:
        /*0050*/ 	.byte	0x04, 0x36
        /*0052*/ 	.short	(.L_23 - .L_22)
.L_22:
        /*0054*/ 	.word	0x00000008
.L_23:


//--------------------- .nv.info._Z11firstKernelPii --------------------------
	.section	.nv.info._Z11firstKernelPii,"",@"SHT_CUDA_INFO"
	.sectionflags	@""
	.align	4


	//----- nvinfo : EIATTR_CUDA_API_VERSION
	.align		4
        /*0000*/ 	.byte	0x04, 0x37
        /*0002*/ 	.short	(.L_25 - .L_24)
.L_24:
        /*0004*/ 	.word	0x00000082


	//----- nvinfo : EIATTR_KPARAM_INFO
	.align		4
.L_25:
        /*0008*/ 	.byte	0x04, 0x17
        /*000a*/ 	.short	(.L_27 - .L_26)
.L_26:
        /*000c*/ 	.word	0x00000000
        /*0010*/ 	.short	0x0001
        /*0012*/ 	.short	0x0008
        /*0014*/ 	.byte	0x00, 0xf0, 0x11, 0x00


	//----- nvinfo : EIATTR_KPARAM_INFO
	.align		4
.L_27:
        /*0018*/ 	.byte	0x04, 0x17
        /*001a*/ 	.short	(.L_29 - .L_28)
.L_28:
        /*001c*/ 	.word	0x00000000
        /*0020*/ 	.short	0x0000
        /*0022*/ 	.short	0x0000
        /*0024*/ 	.byte	0x00, 0xf5, 0x21, 0x00


	//----- nvinfo : EIATTR_SPARSE_MMA_MASK
	.align		4
.L_29:
        /*0028*/ 	.byte	0x03, 0x50
        /*002a*/ 	.short	0x0000


	//----- nvinfo : EIATTR_MAXREG_COUNT
	.align		4
        /*002c*/ 	.byte	0x03, 0x1b
        /*002e*/ 	.short	0x00ff


	//----- nvinfo : EIATTR_MERCURY_ISA_VERSION
	.align		4
        /*0030*/ 	.byte	0x03, 0x5f
        /*0032*/ 	.short	0x0101


	//----- nvinfo : EIATTR_VRC_CTA_INIT_COUNT
	.align		4
        /*0034*/ 	.byte	0x02, 0x4a
	.zero		1
	.zero		1


	//----- nvinfo : EIATTR_EXIT_INSTR_OFFSETS
	.align		4
        /*0038*/ 	.byte	0x04, 0x1c
        /*003a*/ 	.short	(.L_31 - .L_30)


	//   ....[0]....
.L_30:
        /*003c*/ 	.word	0x00000070


	//   ....[1]....
        /*0040*/ 	.word	0x000000d0


	//----- nvinfo : EIATTR_CBANK_PARAM_SIZE
	.align		4
.L_31:
        /*0044*/ 	.byte	0x03, 0x19
        /*0046*/ 	.short	0x000c


	//----- nvinfo : EIATTR_PARAM_CBANK
	.align		4
        /*0048*/ 	.byte	0x04, 0x0a
        /*004a*/ 	.short	(.L_33 - .L_32)
	.align		4
.L_32:
        /*004c*/ 	.word	index@(.nv.constant0._Z11firstKernelPii)
        /*0050*/ 	.short	0x0380
        /*0052*/ 	.short	0x000c


	//----- nvinfo : EIATTR_SW_WAR
	.align		4
.L_33:
        /*0054*/ 	.byte	0x04, 0x36
        /*0056*/ 	.short	(.L_35 - .L_34)
.L_34:
        /*0058*/ 	.word	0x00000008
.L_35:


//--------------------- .nv.callgraph             --------------------------
	.section	.nv.callgraph,"",@"SHT_CUDA_CALLGRAPH"
	.align	4
	.sectionentsize	8
	.align		4
        /*0000*/ 	.word	0x00000000
	.align		4
        /*0004*/ 	.word	0xffffffff
	.align		4
        /*0008*/ 	.word	0x00000000
	.align		4
        /*000c*/ 	.word	0xfffffffe
	.align		4
        /*0010*/ 	.word	0x00000000
	.align		4
        /*0014*/ 	.word	0xfffffffd
	.align		4
        /*0018*/ 	.word	0x00000000
	.align		4
        /*001c*/ 	.word	0xfffffffc


//--------------------- .text._Z17secondEmptyKernelPii --------------------------
	.section	.text._Z17secondEmptyKernelPii,"ax",@progbits
	.align	128
        .global         _Z17secondEmptyKernelPii
        .type           _Z17secondEmptyKernelPii,@function
        .size           _Z17secondEmptyKernelPii,(.L_x_2 - _Z17secondEmptyKernelPii)
        .other          _Z17secondEmptyKernelPii,@"STO_CUDA_ENTRY STV_DEFAULT"
_Z17secondEmptyKernelPii:
.text._Z17secondEmptyKernelPii:
[----:B------:R-:W-:Y:S01]  /*0000*/  LDC R1, c[0x0][0x37c] ;  /* 0x0000df00ff017b82 */ /* 0x000fe20000000800 */
[----:B------:R-:W-:Y:S05]  /*0010*/  EXIT ;  /* 0x000000000000794d */ /* 0x000fea0003800000 */
.L_x_0:
[----:B------:R-:W-:-:S00]  /*0020*/  BRA `(.L_x_0) ;  /* 0xfffffffc00fc7947 */ /* 0x000fc0000383ffff */
[----:B------:R-:W-:-:S00]  /*0030*/  NOP ;  /* 0x0000000000007918 */ /* 0x000fc00000000000 */
        /* <DEDUP_REMOVED lines=12> */
.L_x_2:


//--------------------- .text._Z11firstKernelPii  --------------------------
	.section	.text._Z11firstKernelPii,"ax",@progbits
	.align	128
        .global         _Z11firstKernelPii
        .type           _Z11firstKernelPii,@function
        .size           _Z11firstKernelPii,(.L_x_3 - _Z11firstKernelPii)
        .other          _Z11firstKernelPii,@"STO_CUDA_ENTRY STV_DEFAULT"
_Z11firstKernelPii:
.text._Z11firstKernelPii:
[----:B------:R-:W-:Y:S01]  /*0000*/  LDC R1, c[0x0][0x37c] ;  /* 0x0000df00ff017b82 */ /* 0x000fe20000000800 */
[----:B------:R-:W0:Y:S07]  /*0010*/  S2R R0, SR_TID.X ;  /* 0x0000000000007919 */ /* 0x000e2e0000002100 */
[----:B------:R-:W0:Y:S01]  /*0020*/  S2UR UR4, SR_CTAID.X ;  /* 0x00000000000479c3 */ /* 0x000e220000002500 */
[----:B------:R-:W1:Y:S07]  /*0030*/  LDCU UR5, c[0x0][0x388] ;  /* 0x00007100ff0577ac */ /* 0x000e6e0008000800 */
[----:B------:R-:W0:Y:S02]  /*0040*/  LDC R5, c[0x0][0x360] ;  /* 0x0000d800ff057b82 */ /* 0x000e240000000800 */
[----:B0-----:R-:W-:-:S05]  /*0050*/  IMAD R5, R5, UR4, R0 ;  /* 0x0000000405057c24 */ /* 0x001fca000f8e0200 */
[----:B-1----:R-:W-:-:S13]  /*0060*/  ISETP.GE.AND P0, PT, R5, UR5, PT ;  /* 0x0000000505007c0c */ /* 0x002fda000bf06270 */
[----:B------:R-:W-:Y:S05]  /*0070*/  @P0 EXIT ;  /* 0x000000000000094d */ /* 0x000fea0003800000 */
[----:B------:R-:W0:Y:S01]  /*0080*/  LDC.64 R2, c[0x0][0x380] ;  /* 0x0000e000ff027b82 */ /* 0x000e220000000a00 */
[----:B------:R-:W1:Y:S01]  /*0090*/  LDCU.64 UR4, c[0x0][0x358] ;  /* 0x00006b00ff0477ac */ /* 0x000e620008000a00 */
[C---:B------:R-:W-:Y:S02]  /*00a0*/  IMAD R7, R5.reuse, 0xa, RZ ;  /* 0x0000000a05077824 */ /* 0x040fe400078e02ff */
[----:B0-----:R-:W-:-:S05]  /*00b0*/  IMAD.WIDE R2, R5, 0x4, R2 ;  /* 0x0000000405027825 */ /* 0x001fca00078e0202 */
[----:B-1----:R-:W-:Y:S01]  /*00c0*/  STG.E desc[UR4][R2.64], R7 ;  /* 0x0000000702007986 */ /* 0x002fe2000c101904 */
[----:B------:R-:W-:Y:S05]  /*00d0*/  EXIT ;  /* 0x000000000000794d */ /* 0x000fea0003800000 */
.L_x_1:
        /* <DEDUP_REMOVED lines=10> */
.L_x_3:


//--------------------- .nv.shared.reserved.0     --------------------------
	.section	.nv.shared.reserved.0,"aw",@nobits
	.weak		__nv_reservedSMEM_offset_0_alias
	.size		__nv_reservedSMEM_offset_0_alias, 0, 64
	.other		__nv_reservedSMEM_offset_0_alias,@"STO_CUDA_RESERVED_SHARED STV_DEFAULT"
__nv_reservedSMEM_offset_0_alias:
	.zero		0
	.zero		64


//--------------------- .nv.constant0._Z17secondEmptyKernelPii --------------------------
	.section	.nv.constant0._Z17secondEmptyKernelPii,"a",@progbits
	.sectionflags	@""
	.align	4
.nv.constant0._Z17secondEmptyKernelPii:
	.zero		908


//--------------------- .nv.constant0._Z11firstKernelPii --------------------------
	.section	.nv.constant0._Z11firstKernelPii,"a",@progbits
	.sectionflags	@""
	.align	4
.nv.constant0._Z11firstKernelPii:
	.zero		908


//--------------------- SYMBOLS --------------------------

	.type		.nv.reservedSmem.offset0,@object
	.size		.nv.reservedSmem.offset0,0x4
